//
// Generated by NVIDIA NVVM Compiler
//
// Compiler Build ID: CL-36424714
// Cuda compilation tools, release 13.0, V13.0.88
// Based on NVVM 20.0.0
//

.version 9.0
.target sm_100
.address_size 64

	// .globl	_Z6kernelPViS0_
.extern .func  (.param .b32 func_retval0) vprintf
(
	.param .b64 vprintf_param_0,
	.param .b64 vprintf_param_1
)
;
.global .align 1 .b8 $str[23] = {98, 101, 102, 111, 114, 101, 32, 71, 80, 85, 95, 83, 84, 65, 82, 84, 32, 108, 111, 111, 112, 10};
.global .align 1 .b8 $str$1[15] = {83, 116, 97, 114, 116, 105, 110, 103, 32, 108, 111, 111, 112, 10};
.global .align 1 .b8 $str$2[12] = {65, 102, 116, 101, 114, 32, 108, 111, 111, 112, 10};

.visible .entry _Z6kernelPViS0_(
	.param .u64 .ptr .align 1 _Z6kernelPViS0__param_0,
	.param .u64 .ptr .align 1 _Z6kernelPViS0__param_1
)
{
	.reg .pred 	%p<4>;
	.reg .b32 	%r<15>;
	.reg .b64 	%rd<15>;

	ld.param.u64 	%rd5, [_Z6kernelPViS0__param_0];
	ld.param.u64 	%rd6, [_Z6kernelPViS0__param_1];
	cvta.to.global.u64 	%rd1, %rd6;
	mov.u64 	%rd7, $str;
	cvta.global.u64 	%rd8, %rd7;
	{ // callseq 0, 0
	.param .b64 param0;
	st.param.b64 	[param0], %rd8;
	.param .b64 param1;
	st.param.b64 	[param1], 0;
	.param .b32 retval0;
	call.uni (retval0), 
	vprintf, 
	(
	param0, 
	param1
	);
	ld.param.b32 	%r3, [retval0];
	} // callseq 0
$L__BB0_1:
	ld.volatile.global.u32 	%r5, [%rd1];
	setp.ne.s32 	%p1, %r5, 1;
	@%p1 bra 	$L__BB0_1;
	mov.u64 	%rd9, $str$1;
	cvta.global.u64 	%rd10, %rd9;
	{ // callseq 1, 0
	.param .b64 param0;
	st.param.b64 	[param0], %rd10;
	.param .b64 param1;
	st.param.b64 	[param1], 0;
	.param .b32 retval0;
	call.uni (retval0), 
	vprintf, 
	(
	param0, 
	param1
	);
	ld.param.b32 	%r7, [retval0];
	} // callseq 1
	cvta.to.global.u64 	%rd11, %rd5;
	add.s64 	%rd14, %rd11, 16;
	mov.b32 	%r14, 0;
$L__BB0_3:
	mov.b32 	%r9, 1;
	st.volatile.global.u32 	[%rd14+-16], %r9;
	st.volatile.global.u32 	[%rd14+-12], %r9;
	st.volatile.global.u32 	[%rd14+-8], %r9;
	st.volatile.global.u32 	[%rd14+-4], %r9;
	st.volatile.global.u32 	[%rd14], %r9;
	st.volatile.global.u32 	[%rd14+4], %r9;
	st.volatile.global.u32 	[%rd14+8], %r9;
	st.volatile.global.u32 	[%rd14+12], %r9;
	add.s32 	%r14, %r14, 8;
	add.s64 	%rd14, %rd14, 32;
	setp.ne.s32 	%p2, %r14, 1000;
	@%p2 bra 	$L__BB0_3;
	mov.u64 	%rd12, $str$2;
	cvta.global.u64 	%rd13, %rd12;
	{ // callseq 2, 0
	.param .b64 param0;
	st.param.b64 	[param0], %rd13;
	.param .b64 param1;
	st.param.b64 	[param1], 0;
	.param .b32 retval0;
	call.uni (retval0), 
	vprintf, 
	(
	param0, 
	param1
	);
	ld.param.b32 	%r10, [retval0];
	} // callseq 2
	mov.b32 	%r12, 2;
	st.volatile.global.u32 	[%rd1], %r12;
$L__BB0_5:
	ld.volatile.global.u32 	%r13, [%rd1];
	setp.ne.s32 	%p3, %r13, 3;
	@%p3 bra 	$L__BB0_5;
	ret;

}


// ===== COMPILED SASS (sm_100) =====

	.target	sm_100

	.elftype	@"ET_EXEC"


//--------------------- .note.nv.tkinfo           --------------------------
	.section	.note.nv.tkinfo,"",@"SHT_NOTE"
	.sectionflags	@"SHF_NOTE_NV_TKINFO"
	.tkinfo
        /*0018*/ 	.word	0x00000002
        /*0030*/ 	.string	""
        /*0030*/ 	.string	"ptxas"
        /*0030*/ 	.string	"Cuda compilation tools, release 13.0, V13.0.88"
        /*0030*/ 	.string	"Build cuda_13.0.r13.0/compiler.36424714_0"
        /*0030*/ 	.string	"-arch sm_100 -m 64 "



//--------------------- .note.nv.cuinfo           --------------------------
	.section	.note.nv.cuinfo,"",@"SHT_NOTE"
	.sectionflags	@"SHF_NOTE_NV_CUINFO"
        /*0018*/ 	.short	0x0002
        /*001a*/ 	.short	0x0064
        /*001c*/ 	.short	0x0082
	.zero		2


//--------------------- .nv.info                  --------------------------
	.section	.nv.info,"",@"SHT_CUDA_INFO"
	.align	4


	//----- nvinfo : EIATTR_REGCOUNT
	.align		4
        /*0000*/ 	.byte	0x04, 0x2f
        /*0002*/ 	.short	(.L_4 - .L_3)
	.align		4
.L_3:
        /*0004*/ 	.word	index@(_Z6kernelPViS0_)
        /*0008*/ 	.word	0x00000018


	//----- nvinfo : EIATTR_FRAME_SIZE
	.align		4
.L_4:
        /*000c*/ 	.byte	0x04, 0x11
        /*000e*/ 	.short	(.L_6 - .L_5)
	.align		4
.L_5:
        /*0010*/ 	.word	index@(_Z6kernelPViS0_)
        /*0014*/ 	.word	0x00000000


	//----- nvinfo : EIATTR_MIN_STACK_SIZE
	.align		4
.L_6:
        /*0018*/ 	.byte	0x04, 0x12
        /*001a*/ 	.short	(.L_8 - .L_7)
	.align		4
.L_7:
        /*001c*/ 	.word	index@(_Z6kernelPViS0_)
        /*0020*/ 	.word	0x00000000
.L_8:


//--------------------- .nv.compat                --------------------------
	.section	.nv.compat,"",@"SHT_CUDA_COMPAT_INFO"
	.align	4
        /*0000*/ 	.byte	0x02, 0x09, 0x00, 0x00, 0x02, 0x02, 0x01, 0x00, 0x02, 0x05, 0x05, 0x00, 0x03, 0x07, 0x01, 0x01
        /*0010*/ 	.byte	0x02, 0x03, 0x00, 0x00, 0x02, 0x06, 0x01, 0x00, 0x04, 0x0b, 0x08, 0x00, 0x09, 0x00, 0x00, 0x00
        /*0020*/ 	.byte	0x00, 0x00, 0x00, 0x00


//--------------------- .nv.info._Z6kernelPViS0_  --------------------------
	.section	.nv.info._Z6kernelPViS0_,"",@"SHT_CUDA_INFO"
	.sectionflags	@""
	.align	4


	//----- nvinfo : EIATTR_CUDA_API_VERSION
	.align		4
        /*0000*/ 	.byte	0x04, 0x37
        /*0002*/ 	.short	(.L_10 - .L_9)
.L_9:
        /*0004*/ 	.word	0x00000082


	//----- nvinfo : EIATTR_KPARAM_INFO
	.align		4
.L_10:
        /*0008*/ 	.byte	0x04, 0x17
        /*000a*/ 	.short	(.L_12 - .L_11)
.L_11:
        /*000c*/ 	.word	0x00000000
        /*0010*/ 	.short	0x0001
        /*0012*/ 	.short	0x0008
        /*0014*/ 	.byte	0x00, 0xf5, 0x21, 0x00


	//----- nvinfo : EIATTR_KPARAM_INFO
	.align		4
.L_12:
        /*0018*/ 	.byte	0x04, 0x17
        /*001a*/ 	.short	(.L_14 - .L_13)
.L_13:
        /*001c*/ 	.word	0x00000000
        /*0020*/ 	.short	0x0000
        /*0022*/ 	.short	0x0000
        /*0024*/ 	.byte	0x00, 0xf5, 0x21, 0x00


	//----- nvinfo : EIATTR_SPARSE_MMA_MASK
	.align		4
.L_14:
        /*0028*/ 	.byte	0x03, 0x50
        /*002a*/ 	.short	0x0000


	//----- nvinfo : EIATTR_MAXREG_COUNT
	.align		4
        /*002c*/ 	.byte	0x03, 0x1b
        /*002e*/ 	.short	0x00ff


	//----- nvinfo : EIATTR_EXTERNS
	.align		4
        /*0030*/ 	.byte	0x04, 0x0f
        /*0032*/ 	.short	(.L_16 - .L_15)


	//   ....[0]....
	.align		4
.L_15:
        /*0034*/ 	.word	index@(vprintf)


	//----- nvinfo : EIATTR_MERCURY_ISA_VERSION
	.align		4
.L_16:
        /*0038*/ 	.byte	0x03, 0x5f
        /*003a*/ 	.short	0x0101


	//----- nvinfo : EIATTR_VRC_CTA_INIT_COUNT
	.align		4
        /*003c*/ 	.byte	0x02, 0x4a
	.zero		1
	.zero		1


	//----- nvinfo : EIATTR_SYSCALL_OFFSETS
	.align		4
        /*0040*/ 	.byte	0x04, 0x46
        /*0042*/ 	.short	(.L_18 - .L_17)


	//   ....[0]....
.L_17:
        /*0044*/ 	.word	0x00000090


	//   ....[1]....
        /*0048*/ 	.word	0x00000160


	//   ....[2]....
        /*004c*/ 	.word	0x00000d00


	//----- nvinfo : EIATTR_EXIT_INSTR_OFFSETS
	.align		4
.L_18:
        /*0050*/ 	.byte	0x04, 0x1c
        /*0052*/ 	.short	(.L_20 - .L_19)


	//   ....[0]....
.L_19:
        /*0054*/ 	.word	0x00000d80


	//----- nvinfo : EIATTR_CRS_STACK_SIZE
	.align		4
.L_20:
        /*0058*/ 	.byte	0x04, 0x1e
        /*005a*/ 	.short	(.L_22 - .L_21)
.L_21:
        /*005c*/ 	.word	0x00000000


	//----- nvinfo : EIATTR_CBANK_PARAM_SIZE
	.align		4
.L_22:
        /*0060*/ 	.byte	0x03, 0x19
        /*0062*/ 	.short	0x0010


	//----- nvinfo : EIATTR_PARAM_CBANK
	.align		4
        /*0064*/ 	.byte	0x04, 0x0a
        /*0066*/ 	.short	(.L_24 - .L_23)
	.align		4
.L_23:
        /*0068*/ 	.word	index@(.nv.constant0._Z6kernelPViS0_)
        /*006c*/ 	.short	0x0380
        /*006e*/ 	.short	0x0010


	//----- nvinfo : EIATTR_SW_WAR
	.align		4
.L_24:
        /*0070*/ 	.byte	0x04, 0x36
        /*0072*/ 	.short	(.L_26 - .L_25)
.L_25:
        /*0074*/ 	.word	0x00000008
.L_26:


//--------------------- .nv.callgraph             --------------------------
	.section	.nv.callgraph,"",@"SHT_CUDA_CALLGRAPH"
	.align	4
	.sectionentsize	8
	.align		4
        /*0000*/ 	.word	0x00000000
	.align		4
        /*0004*/ 	.word	0xffffffff
	.align		4
        /*0008*/ 	.word	index@(_Z6kernelPViS0_)
	.align		4
        /*000c*/ 	.word	index@(vprintf)
	.align		4
        /*0010*/ 	.word	0x00000000
	.align		4
        /*0014*/ 	.word	0xfffffffe
	.align		4
        /*0018*/ 	.word	0x00000000
	.align		4
        /*001c*/ 	.word	0xfffffffd
	.align		4
        /*0020*/ 	.word	0x00000000
	.align		4
        /*0024*/ 	.word	0xfffffffc


//--------------------- .nv.constant4             --------------------------
	.section	.nv.constant4,"a",@progbits
	.align	8
	.align		8
.nv.constant4:
        /*0000*/ 	.dword	vprintf
	.align		8
        /*0008*/ 	.dword	$str
	.align		8
        /*0010*/ 	.dword	$str$1
	.align		8
        /*0018*/ 	.dword	$str$2


//--------------------- .text._Z6kernelPViS0_     --------------------------
	.section	.text._Z6kernelPViS0_,"ax",@progbits
	.align	128
        .global         _Z6kernelPViS0_
        .type           _Z6kernelPViS0_,@function
        .size           _Z6kernelPViS0_,(.L_x_8 - _Z6kernelPViS0_)
        .other          _Z6kernelPViS0_,@"STO_CUDA_ENTRY STV_DEFAULT"
_Z6kernelPViS0_:
.text._Z6kernelPViS0_:
[----:B------:R-:W0:Y:S01]  /*0000*/  LDC R1, c[0x0][0x37c] ;  /* 0x0000df00ff017b82 */ /* 0x000e220000000800 */
[----:B------:R-:W-:Y:S01]  /*0010*/  MOV R0, 0x0 ;  /* 0x0000000000007802 */ /* 0x000fe20000000f00 */
[----:B------:R-:W1:Y:S01]  /*0020*/  LDCU.64 UR4, c[0x4][0x8] ;  /* 0x01000100ff0477ac */ /* 0x000e620008000a00 */
[----:B------:R-:W-:-:S05]  /*0030*/  CS2R R6, SRZ ;  /* 0x0000000000067805 */ /* 0x000fca000001ff00 */
[----:B------:R2:W3:Y:S01]  /*0040*/  LDC.64 R2, c[0x4][R0] ;  /* 0x0100000000027b82 */ /* 0x0004e20000000a00 */
[----:B------:R-:W4:Y:S01]  /*0050*/  LDCU.64 UR36, c[0x0][0x358] ;  /* 0x00006b00ff2477ac */ /* 0x000f220008000a00 */
[----:B-1----:R-:W-:Y:S02]  /*0060*/  IMAD.U32 R4, RZ, RZ, UR4 ;  /* 0x00000004ff047e24 */ /* 0x002fe4000f8e00ff */
[----:B--2---:R-:W-:-:S07]  /*0070*/  IMAD.U32 R5, RZ, RZ, UR5 ;  /* 0x00000005ff057e24 */ /* 0x004fce000f8e00ff */
[----:B------:R-:W-:-:S07]  /*0080*/  LEPC R20, `(.L_x_0) ;  /* 0x000000001014794e */ /* 0x000fce0000000000 */
[----:B0--34-:R-:W-:Y:S05]  /*0090*/  CALL.ABS.NOINC R2 ;  /* 0x0000000002007343 */ /* 0x019fea0003c00000 */
.L_x_0:
[----:B------:R-:W0:Y:S02]  /*00a0*/  LDC.64 R2, c[0x0][0x388] ;  /* 0x0000e200ff027b82 */ /* 0x000e240000000a00 */
.L_x_1:
[----:B0-----:R-:W2:Y:S01]  /*00b0*/  LDG.E.STRONG.SYS R0, desc[UR36][R2.64] ;  /* 0x0000002402007981 */ /* 0x001ea2000c1f5900 */
[----:B------:R-:W-:Y:S05]  /*00c0*/  YIELD ;  /* 0x0000000000007946 */ /* 0x000fea0003800000 */
[----:B--2---:R-:W-:-:S13]  /*00d0*/  ISETP.NE.AND P0, PT, R0, 0x1, PT ;  /* 0x000000010000780c */ /* 0x004fda0003f05270 */
[----:B------:R-:W-:Y:S05]  /*00e0*/  @P0 BRA `(.L_x_1) ;  /* 0xfffffffc00f00947 */ /* 0x000fea000383ffff */
[----:B------:R-:W-:Y:S01]  /*00f0*/  MOV R0, 0x0 ;  /* 0x0000000000007802 */ /* 0x000fe20000000f00 */
[----:B------:R-:W0:Y:S01]  /*0100*/  LDCU.64 UR4, c[0x4][0x10] ;  /* 0x01000200ff0477ac */ /* 0x000e220008000a00 */
[----:B------:R-:W-:Y:S02]  /*0110*/  CS2R R6, SRZ ;  /* 0x0000000000067805 */ /* 0x000fe4000001ff00 */
[----:B------:R1:W2:Y:S01]  /*0120*/  LDC.64 R2, c[0x4][R0] ;  /* 0x0100000000027b82 */ /* 0x0002a20000000a00 */
[----:B0-----:R-:W-:Y:S02]  /*0130*/  IMAD.U32 R4, RZ, RZ, UR4 ;  /* 0x00000004ff047e24 */ /* 0x001fe4000f8e00ff */
[----:B-1----:R-:W-:-:S07]  /*0140*/  IMAD.U32 R5, RZ, RZ, UR5 ;  /* 0x00000005ff057e24 */ /* 0x002fce000f8e00ff */
[----:B------:R-:W-:-:S07]  /*0150*/  LEPC R20, `(.L_x_2) ;  /* 0x000000001014794e */ /* 0x000fce0000000000 */
[----:B--2---:R-:W-:Y:S05]  /*0160*/  CALL.ABS.NOINC R2 ;  /* 0x0000000002007343 */ /* 0x004fea0003c00000 */
.L_x_2:
[----:B------:R-:W0:Y:S01]  /*0170*/  LDC.64 R2, c[0x0][0x380] ;  /* 0x0000e000ff027b82 */ /* 0x000e220000000a00 */
[----:B------:R-:W-:Y:S01]  /*0180*/  IMAD.MOV.U32 R7, RZ, RZ, 0x1 ;  /* 0x00000001ff077424 */ /* 0x000fe200078e00ff */
[----:B------:R-:W1:Y:S01]  /*0190*/  LDCU.64 UR4, c[0x0][0x380] ;  /* 0x00007000ff0477ac */ /* 0x000e620008000a00 */
[----:B------:R-:W-:Y:S01]  /*01a0*/  BSSY.RECONVERGENT B0, `(.L_x_3) ;  /* 0x00000ae000007945 */ /* 0x000fe20003800200 */
[----:B------:R-:W-:Y:S01]  /*01b0*/  IMAD.MOV.U32 R0, RZ, RZ, 0x28 ;  /* 0x00000028ff007424 */ /* 0x000fe200078e00ff */
[----:B-1----:R-:W-:Y:S01]  /*01c0*/  UIADD3 UR4, UP0, UPT, UR4, 0x10, URZ ;  /* 0x0000001004047890 */ /* 0x002fe2000ff1e0ff */
[----:B0-----:R0:W-:Y:S03]  /*01d0*/  STG.E.STRONG.SYS desc[UR36][R2.64], R7 ;  /* 0x0000000702007986 */ /* 0x0011e6000c115924 */
[----:B------:R-:W-:Y:S01]  /*01e0*/  UIADD3 UR4, UP1, UPT, UR4, 0xa0, URZ ;  /* 0x000000a004047890 */ /* 0x000fe2000ff3e0ff */
[----:B------:R0:W-:Y:S03]  /*01f0*/  STG.E.STRONG.SYS desc[UR36][R2.64+0x4], R7 ;  /* 0x0000040702007986 */ /* 0x0001e6000c115924 */
[----:B------:R-:W-:-:S02]  /*0200*/  UIADD3.X UR5, UPT, UPT, URZ, URZ, UR5, UP1, UP0 ;  /* 0x000000ffff057290 */ /* 0x000fc40008fe0405 */
[----:B------:R-:W-:Y:S01]  /*0210*/  IMAD.U32 R4, RZ, RZ, UR4 ;  /* 0x00000004ff047e24 */ /* 0x000fe2000f8e00ff */
[----:B------:R0:W-:Y:S03]  /*0220*/  STG.E.STRONG.SYS desc[UR36][R2.64+0x8], R7 ;  /* 0x0000080702007986 */ /* 0x0001e6000c115924 */
[----:B------:R-:W-:Y:S01]  /*0230*/  MOV R5, UR5 ;  /* 0x0000000500057c02 */ /* 0x000fe20008000f00 */
[----:B------:R0:W-:Y:S04]  /*0240*/  STG.E.STRONG.SYS desc[UR36][R2.64+0xc], R7 ;  /* 0x00000c0702007986 */ /* 0x0001e8000c115924 */
        /* <DEDUP_REMOVED lines=35> */
[----:B------:R0:W-:Y:S02]  /*0480*/  STG.E.STRONG.SYS desc[UR36][R2.64+0x9c], R7 ;  /* 0x00009c0702007986 */ /* 0x0001e4000c115924 */
.L_x_4:
[----:B01----:R-:W-:Y:S02]  /*0490*/  IMAD.MOV.U32 R2, RZ, RZ, R4 ;  /* 0x000000ffff027224 */ /* 0x003fe400078e0004 */
[----:B------:R-:W-:Y:S02]  /*04a0*/  IMAD.MOV.U32 R3, RZ, RZ, R5 ;  /* 0x000000ffff037224 */ /* 0x000fe400078e0005 */
[----:B------:R-:W-:Y:S01]  /*04b0*/  VIADD R0, R0, 0x78 ;  /* 0x0000007800007836 */ /* 0x000fe20000000000 */
[----:B------:R-:W-:Y:S02]  /*04c0*/  IADD3 R4, P1, PT, R2, 0x1e0, RZ ;  /* 0x000001e002047810 */ /* 0x000fe40007f3e0ff */
[----:B------:R1:W-:Y:S02]  /*04d0*/  STG.E.STRONG.SYS desc[UR36][R2.64+-0x10], R7 ;  /* 0xfffff00702007986 */ /* 0x0003e4000c115924 */
[----:B------:R-:W-:Y:S01]  /*04e0*/  ISETP.NE.AND P0, PT, R0, 0x3e8, PT ;  /* 0x000003e80000780c */ /* 0x000fe20003f05270 */
[----:B------:R-:W-:Y:S01]  /*04f0*/  IMAD.X R5, RZ, RZ, R3, P1 ;  /* 0x000000ffff057224 */ /* 0x000fe200008e0603 */
        /* <DEDUP_REMOVED lines=118> */
[----:B------:R1:W-:Y:S01]  /*0c60*/  STG.E.STRONG.SYS desc[UR36][R2.64+0x1cc], R7 ;  /* 0x0001cc0702007986 */ /* 0x0003e2000c115924 */
[----:B------:R-:W-:Y:S05]  /*0c70*/  @P0 BRA `(.L_x_4) ;  /* 0xfffffff800040947 */ /* 0x000fea000383ffff */
[----:B------:R-:W-:Y:S05]  /*0c80*/  BSYNC.RECONVERGENT B0 ;  /* 0x0000000000007941 */ /* 0x000fea0003800200 */
.L_x_3:
[----:B------:R-:W-:Y:S01]  /*0c90*/  MOV R0, 0x0 ;  /* 0x0000000000007802 */ /* 0x000fe20000000f00 */
[----:B------:R-:W0:Y:S01]  /*0ca0*/  LDCU.64 UR4, c[0x4][0x18] ;  /* 0x01000300ff0477ac */ /* 0x000e220008000a00 */
[----:B-1----:R-:W-:Y:S02]  /*0cb0*/  CS2R R6, SRZ ;  /* 0x0000000000067805 */ /* 0x002fe4000001ff00 */
[----:B------:R1:W2:Y:S01]  /*0cc0*/  LDC.64 R2, c[0x4][R0] ;  /* 0x0100000000027b82 */ /* 0x0002a20000000a00 */
[----:B0-----:R-:W-:Y:S01]  /*0cd0*/  MOV R4, UR4 ;  /* 0x0000000400047c02 */ /* 0x001fe20008000f00 */
[----:B-1----:R-:W-:-:S07]  /*0ce0*/  IMAD.U32 R5, RZ, RZ, UR5 ;  /* 0x00000005ff057e24 */ /* 0x002fce000f8e00ff */
[----:B------:R-:W-:-:S07]  /*0cf0*/  LEPC R20, `(.L_x_5) ;  /* 0x000000001014794e */ /* 0x000fce0000000000 */
[----:B--2---:R-:W-:Y:S05]  /*0d00*/  CALL.ABS.NOINC R2 ;  /* 0x0000000002007343 */ /* 0x004fea0003c00000 */
.L_x_5:
[----:B------:R-:W0:Y:S01]  /*0d10*/  LDC.64 R2, c[0x0][0x388] ;  /* 0x0000e200ff027b82 */ /* 0x000e220000000a00 */
[----:B------:R-:W-:-:S05]  /*0d20*/  IMAD.MOV.U32 R5, RZ, RZ, 0x2 ;  /* 0x00000002ff057424 */ /* 0x000fca00078e00ff */
[----:B0-----:R0:W-:Y:S02]  /*0d30*/  STG.E.STRONG.SYS desc[UR36][R2.64], R5 ;  /* 0x0000000502007986 */ /* 0x0011e4000c115924 */
.L_x_6:
[----:B------:R-:W2:Y:S01]  /*0d40*/  LDG.E.STRONG.SYS R0, desc[UR36][R2.64] ;  /* 0x0000002402007981 */ /* 0x000ea2000c1f5900 */
[----:B------:R-:W-:Y:S05]  /*0d50*/  YIELD ;  /* 0x0000000000007946 */ /* 0x000fea0003800000 */
[----:B--2---:R-:W-:-:S13]  /*0d60*/  ISETP.NE.AND P0, PT, R0, 0x3, PT ;  /* 0x000000030000780c */ /* 0x004fda0003f05270 */
[----:B------:R-:W-:Y:S05]  /*0d70*/  @P0 BRA `(.L_x_6) ;  /* 0xfffffffc00f00947 */ /* 0x000fea000383ffff */
[----:B------:R-:W-:Y:S05]  /*0d80*/  EXIT ;  /* 0x000000000000794d */ /* 0x000fea0003800000 */
.L_x_7:
[----:B------:R-:W-:-:S00]  /*0d90*/  BRA `(.L_x_7) ;  /* 0xfffffffc00fc7947 */ /* 0x000fc0000383ffff */
[----:B------:R-:W-:-:S00]  /*0da0*/  NOP ;  /* 0x0000000000007918 */ /* 0x000fc00000000000 */
        /* <DEDUP_REMOVED lines=13> */
.L_x_8:


//--------------------- .nv.global.init           --------------------------
	.section	.nv.global.init,"aw",@progbits
.nv.global.init:
	.type		$str$2,@object
	.size		$str$2,($str$1 - $str$2)
$str$2:
        /*0000*/ 	.byte	0x41, 0x66, 0x74, 0x65, 0x72, 0x20, 0x6c, 0x6f, 0x6f, 0x70, 0x0a, 0x00
	.type		$str$1,@object
	.size		$str$1,($str - $str$1)
$str$1:
        /*000c*/ 	.byte	0x53, 0x74, 0x61, 0x72, 0x74, 0x69, 0x6e, 0x67, 0x20, 0x6c, 0x6f, 0x6f, 0x70, 0x0a, 0x00
	.type		$str,@object
	.size		$str,(.L_0 - $str)
$str:
        /*001b*/ 	.byte	0x62, 0x65, 0x66, 0x6f, 0x72, 0x65, 0x20, 0x47, 0x50, 0x55, 0x5f, 0x53, 0x54, 0x41, 0x52, 0x54
        /*002b*/ 	.byte	0x20, 0x6c, 0x6f, 0x6f, 0x70, 0x0a, 0x00
.L_0:


//--------------------- .nv.shared.reserved.0     --------------------------
	.section	.nv.shared.reserved.0,"aw",@nobits
	.weak		__nv_reservedSMEM_offset_0_alias
	.size		__nv_reservedSMEM_offset_0_alias, 0, 64
	.other		__nv_reservedSMEM_offset_0_alias,@"STO_CUDA_RESERVED_SHARED STV_DEFAULT"
__nv_reservedSMEM_offset_0_alias:
	.zero		0
	.zero		64


//--------------------- .nv.constant0._Z6kernelPViS0_ --------------------------
	.section	.nv.constant0._Z6kernelPViS0_,"a",@progbits
	.sectionflags	@""
	.align	4
.nv.constant0._Z6kernelPViS0_:
	.zero		912


//--------------------- SYMBOLS --------------------------

	.type		.nv.reservedSmem.offset0,@object
	.size		.nv.reservedSmem.offset0,0x4
	.type		vprintf,@function
